	.headerflags	@"EF_CUDA_TEXMODE_UNIFIED EF_CUDA_64BIT_ADDRESS EF_CUDA_ACCELERATORS EF_CUDA_SM90 EF_CUDA_VIRTUAL_SM(EF_CUDA_SM90)"
	.elftype	@"ET_EXEC"


//--------------------- .nv.info                  --------------------------
	.section	.nv.info,"",@"SHT_CUDA_INFO"
	.align	4


	//----- nvinfo : EIATTR_REGCOUNT
	.align		4
        /*0000*/ 	.byte	0x04, 0x2f
        /*0002*/ 	.short	(.L_2 - .L_1)
	.align		4
.L_1:
        /*0004*/ 	.word	index@(triton_poi_fused_mean_tanh_tanh_backward_0)
        /*0008*/ 	.word	0x00000012


	//----- nvinfo : EIATTR_MIN_STACK_SIZE
	.align		4
.L_2:
        /*000c*/ 	.byte	0x04, 0x12
        /*000e*/ 	.short	(.L_4 - .L_3)
	.align		4
.L_3:
        /*0010*/ 	.word	index@(triton_poi_fused_mean_tanh_tanh_backward_0)
        /*0014*/ 	.word	0x00000000


	//----- nvinfo : EIATTR_FRAME_SIZE
	.align		4
.L_4:
        /*0018*/ 	.byte	0x04, 0x11
        /*001a*/ 	.short	(.L_6 - .L_5)
	.align		4
.L_5:
        /*001c*/ 	.word	index@(triton_poi_fused_mean_tanh_tanh_backward_0)
        /*0020*/ 	.word	0x00000000


	//----- nvinfo : EIATTR_MIN_STACK_SIZE
	.align		4
.L_6:
        /*0024*/ 	.byte	0x04, 0x12
        /*0026*/ 	.short	(.L_8 - .L_7)
	.align		4
.L_7:
        /*0028*/ 	.word	index@(triton_poi_fused_mean_tanh_tanh_backward_0)
        /*002c*/ 	.word	0x00000000
.L_8:


//--------------------- .nv.info.triton_poi_fused_mean_tanh_tanh_backward_0 --------------------------
	.section	.nv.info.triton_poi_fused_mean_tanh_tanh_backward_0,"",@"SHT_CUDA_INFO"
	.sectionflags	@""
	.align	4


	//----- nvinfo : EIATTR_CUDA_API_VERSION
	.align		4
        /*0000*/ 	.byte	0x04, 0x37
        /*0002*/ 	.short	(.L_10 - .L_9)
.L_9:
        /*0004*/ 	.word	0x0000007c


	//----- nvinfo : EIATTR_KPARAM_INFO
	.align		4
.L_10:
        /*0008*/ 	.byte	0x04, 0x17
        /*000a*/ 	.short	(.L_12 - .L_11)
.L_11:
        /*000c*/ 	.word	0x00000000
        /*0010*/ 	.short	0x0003
        /*0012*/ 	.short	0x0018
        /*0014*/ 	.byte	0x00, 0xf0, 0x11, 0x00


	//----- nvinfo : EIATTR_KPARAM_INFO
	.align		4
.L_12:
        /*0018*/ 	.byte	0x04, 0x17
        /*001a*/ 	.short	(.L_14 - .L_13)
.L_13:
        /*001c*/ 	.word	0x00000000
        /*0020*/ 	.short	0x0002
        /*0022*/ 	.short	0x0010
        /*0024*/ 	.byte	0x00, 0xf4, 0x21, 0x00


	//----- nvinfo : EIATTR_KPARAM_INFO
	.align		4
.L_14:
        /*0028*/ 	.byte	0x04, 0x17
        /*002a*/ 	.short	(.L_16 - .L_15)
.L_15:
        /*002c*/ 	.word	0x00000000
        /*0030*/ 	.short	0x0001
        /*0032*/ 	.short	0x0008
        /*0034*/ 	.byte	0x00, 0xf4, 0x21, 0x00


	//----- nvinfo : EIATTR_KPARAM_INFO
	.align		4
.L_16:
        /*0038*/ 	.byte	0x04, 0x17
        /*003a*/ 	.short	(.L_18 - .L_17)
.L_17:
        /*003c*/ 	.word	0x00000000
        /*0040*/ 	.short	0x0000
        /*0042*/ 	.short	0x0000
        /*0044*/ 	.byte	0x00, 0xf4, 0x21, 0x00


	//----- nvinfo : EIATTR_SPARSE_MMA_MASK
	.align		4
.L_18:
        /*0048*/ 	.byte	0x03, 0x50
        /*004a*/ 	.short	0x0000


	//----- nvinfo : EIATTR_MAXREG_COUNT
	.align		4
        /*004c*/ 	.byte	0x03, 0x1b
        /*004e*/ 	.short	0x00ff


	//----- nvinfo : EIATTR_EXIT_INSTR_OFFSETS
	.align		4
        /*0050*/ 	.byte	0x04, 0x1c
        /*0052*/ 	.short	(.L_20 - .L_19)


	//   ....[0]....
.L_19:
        /*0054*/ 	.word	0x000003d0


	//   ....[1]....
        /*0058*/ 	.word	0x000003f0


	//----- nvinfo : EIATTR_REQNTID
	.align		4
.L_20:
        /*005c*/ 	.byte	0x04, 0x10
        /*005e*/ 	.short	(.L_22 - .L_21)
.L_21:
        /*0060*/ 	.word	0x00000020
        /*0064*/ 	.word	0x00000001
        /*0068*/ 	.word	0x00000001


	//----- nvinfo : EIATTR_CRS_STACK_SIZE
	.align		4
.L_22:
        /*006c*/ 	.byte	0x04, 0x1e
        /*006e*/ 	.short	(.L_24 - .L_23)
.L_23:
        /*0070*/ 	.word	0x00000000


	//----- nvinfo : EIATTR_CBANK_PARAM_SIZE
	.align		4
.L_24:
        /*0074*/ 	.byte	0x03, 0x19
        /*0076*/ 	.short	0x001c


	//----- nvinfo : EIATTR_PARAM_CBANK
	.align		4
        /*0078*/ 	.byte	0x04, 0x0a
        /*007a*/ 	.short	(.L_26 - .L_25)
	.align		4
.L_25:
        /*007c*/ 	.word	index@(.nv.constant0.triton_poi_fused_mean_tanh_tanh_backward_0)
        /*0080*/ 	.short	0x0210
        /*0082*/ 	.short	0x001c


	//----- nvinfo : EIATTR_SW_WAR
	.align		4
.L_26:
        /*0084*/ 	.byte	0x04, 0x36
        /*0086*/ 	.short	(.L_28 - .L_27)
.L_27:
        /*0088*/ 	.word	0x00000008
.L_28:


//--------------------- .nv.callgraph             --------------------------
	.section	.nv.callgraph,"",@"SHT_CUDA_CALLGRAPH"
	.align	4
	.sectionentsize	8
	.align		4
        /*0000*/ 	.word	0x00000000
	.align		4
        /*0004*/ 	.word	0xffffffff
	.align		4
        /*0008*/ 	.word	0x00000000
	.align		4
        /*000c*/ 	.word	0xfffffffe
	.align		4
        /*0010*/ 	.word	0x00000000
	.align		4
        /*0014*/ 	.word	0xfffffffd
	.align		4
        /*0018*/ 	.word	0x00000000
	.align		4
        /*001c*/ 	.word	0xfffffffc


//--------------------- .nv.constant4             --------------------------
	.section	.nv.constant4,"a",@progbits
	.align	8
	.align		8
.nv.constant4:
        /*0000*/ 	.dword	_$_str


//--------------------- .text.triton_poi_fused_mean_tanh_tanh_backward_0 --------------------------
	.section	.text.triton_poi_fused_mean_tanh_tanh_backward_0,"ax",@progbits
	.align	128
        .global         triton_poi_fused_mean_tanh_tanh_backward_0
        .type           triton_poi_fused_mean_tanh_tanh_backward_0,@function
        .size           triton_poi_fused_mean_tanh_tanh_backward_0,(.L_x_4 - triton_poi_fused_mean_tanh_tanh_backward_0)
        .other          triton_poi_fused_mean_tanh_tanh_backward_0,@"STO_CUDA_ENTRY STV_DEFAULT"
triton_poi_fused_mean_tanh_tanh_backward_0:
.text.triton_poi_fused_mean_tanh_tanh_backward_0:
[----:B------:R-:W0:Y:S02]  /*0000*/  LDC R1, c[0x0][0x28] ;  /* 0x00000a00ff017b82 */ /* 0x000e240000000800 */
[----:B------:R-:W1:Y:S01]  /*0010*/  S2R R14, SR_TID.X ;  /* 0x00000000000e7919 */ /* 0x000e620000002100 */
[----:B------:R-:W2:Y:S01]  /*0020*/  LDC.64 R8, c[0x0][0x210] ;  /* 0x00008400ff087b82 */ /* 0x000ea20000000a00 */
[----:B------:R-:W-:Y:S01]  /*0030*/  CS2R R12, SRZ ;  /* 0x00000000000c7805 */ /* 0x000fe2000001ff00 */
[----:B------:R-:W-:Y:S01]  /*0040*/  ULDC.64 UR4, c[0x0][0x208] ;  /* 0x0000820000047ab9 */ /* 0x000fe20000000a00 */
[----:B------:R-:W3:Y:S01]  /*0050*/  S2R R11, SR_CTAID.X ;  /* 0x00000000000b7919 */ /* 0x000ee20000002500 */
[----:B------:R-:W-:Y:S02]  /*0060*/  MOV R10, RZ ;  /* 0x000000ff000a7202 */ /* 0x000fe40000000f00 */
[----:B-1----:R-:W-:-:S04]  /*0070*/  LOP3.LUT R0, R14, 0x3, RZ, 0xc0, !PT ;  /* 0x000000030e007812 */ /* 0x002fc800078ec0ff */
[----:B---3--:R-:W-:Y:S01]  /*0080*/  LEA R11, R11, R0, 0x2 ;  /* 0x000000000b0b7211 */ /* 0x008fe200078e10ff */
[----:B------:R-:W-:-:S03]  /*0090*/  HFMA2.MMA R0, -RZ, RZ, 0, 0 ;  /* 0x00000000ff007435 */ /* 0x000fc600000001ff */
[C---:B------:R-:W-:Y:S01]  /*00a0*/  ISETP.GE.AND P0, PT, R11.reuse, 0x4, PT ;  /* 0x000000040b00780c */ /* 0x040fe20003f06270 */
[----:B--2---:R-:W-:Y:S01]  /*00b0*/  IMAD.WIDE R2, R11, 0x4, R8 ;  /* 0x000000040b027825 */ /* 0x004fe200078e0208 */
[----:B------:R-:W-:-:S03]  /*00c0*/  IADD3 R5, R11, 0x4, RZ ;  /* 0x000000040b057810 */ /* 0x000fc60007ffe0ff */
[----:B------:R-:W-:Y:S02]  /*00d0*/  VIADD R7, R11, 0x8 ;  /* 0x000000080b077836 */ /* 0x000fe40000000000 */
[----:B------:R-:W-:Y:S01]  /*00e0*/  IMAD.WIDE R4, R5, 0x4, R8 ;  /* 0x0000000405047825 */ /* 0x000fe200078e0208 */
[----:B------:R-:W-:-:S03]  /*00f0*/  IADD3 R15, R11, 0xc, RZ ;  /* 0x0000000c0b0f7810 */ /* 0x000fc60007ffe0ff */
[--C-:B------:R-:W-:Y:S02]  /*0100*/  IMAD.WIDE R6, R7, 0x4, R8.reuse ;  /* 0x0000000407067825 */ /* 0x100fe400078e0208 */
[----:B------:R-:W2:Y:S04]  /*0110*/  @!P0 LDG.E R0, desc[UR4][R2.64] ;  /* 0x0000000402008981 */ /* 0x000ea8000c1e1900 */
[----:B------:R1:W2:Y:S01]  /*0120*/  @!P0 LDG.E R13, desc[UR4][R4.64] ;  /* 0x00000004040d8981 */ /* 0x0002a2000c1e1900 */
[----:B------:R-:W-:-:S03]  /*0130*/  IMAD.WIDE R8, R15, 0x4, R8 ;  /* 0x000000040f087825 */ /* 0x000fc600078e0208 */
[----:B------:R-:W3:Y:S04]  /*0140*/  @!P0 LDG.E R10, desc[UR4][R6.64] ;  /* 0x00000004060a8981 */ /* 0x000ee8000c1e1900 */
[----:B------:R-:W4:Y:S01]  /*0150*/  @!P0 LDG.E R12, desc[UR4][R8.64] ;  /* 0x00000004080c8981 */ /* 0x000f22000c1e1900 */
[----:B------:R-:W-:Y:S01]  /*0160*/  BSSY B0, `(.L_x_0) ;  /* 0x000001a000007945 */ /* 0x000fe20003800000 */
[----:B-1----:R-:W-:Y:S01]  /*0170*/  SHF.R.S32.HI R4, RZ, 0x1f, R11 ;  /* 0x0000001fff047819 */ /* 0x002fe2000001140b */
[----:B--2---:R-:W-:-:S04]  /*0180*/  FADD R13, R13, R0 ;  /* 0x000000000d0d7221 */ /* 0x004fc80000000000 */
[----:B---3--:R-:W-:-:S04]  /*0190*/  FADD R13, R13, R10 ;  /* 0x0000000a0d0d7221 */ /* 0x008fc80000000000 */
[----:B----4-:R-:W-:-:S04]  /*01a0*/  FADD R12, R13, R12 ;  /* 0x0000000c0d0c7221 */ /* 0x010fc80000000000 */
[----:B------:R-:W-:-:S04]  /*01b0*/  FMUL R12, R12, 0.25 ;  /* 0x3e8000000c0c7820 */ /* 0x000fc80000400000 */
[----:B------:R-:W-:-:S05]  /*01c0*/  FADD.FTZ R10, |R12|, -RZ ;  /* 0x800000ff0c0a7221 */ /* 0x000fca0000010200 */
[----:B------:R-:W-:-:S13]  /*01d0*/  FSETP.GE.AND P0, PT, R10, 0.60000002384185791016, PT ;  /* 0x3f19999a0a00780b */ /* 0x000fda0003f06000 */
[----:B------:R-:W-:Y:S05]  /*01e0*/  @!P0 BRA `(.L_x_1) ;  /* 0x0000000000288947 */ /* 0x000fea0003800000 */
[C---:B------:R-:W-:Y:S01]  /*01f0*/  FMUL R0, R10.reuse, 2.8853900432586669922 ;  /* 0x4038aa3b0a007820 */ /* 0x040fe20000400000 */
[----:B------:R-:W-:Y:S01]  /*0200*/  IMAD.MOV.U32 R3, RZ, RZ, 0x3f800000 ;  /* 0x3f800000ff037424 */ /* 0x000fe200078e00ff */
[----:B------:R-:W-:-:S04]  /*0210*/  FSETP.GE.AND P0, PT, R10, 9.010913848876953125, PT ;  /* 0x41102cb40a00780b */ /* 0x000fc80003f06000 */
[----:B------:R-:W1:Y:S02]  /*0220*/  MUFU.EX2 R0, R0 ;  /* 0x0000000000007308 */ /* 0x000e640000000800 */
[----:B-1----:R-:W-:-:S06]  /*0230*/  FADD R2, R0, 1 ;  /* 0x3f80000000027421 */ /* 0x002fcc0000000000 */
[----:B------:R-:W1:Y:S02]  /*0240*/  MUFU.RCP R2, R2 ;  /* 0x0000000200027308 */ /* 0x000e640000001000 */
[----:B-1----:R-:W-:-:S05]  /*0250*/  FFMA.FTZ R3, R2, -2, R3 ;  /* 0xc000000002037823 */ /* 0x002fca0000010003 */
[----:B------:R-:W-:-:S04]  /*0260*/  FSEL R3, R3, 1, !P0 ;  /* 0x3f80000003037808 */ /* 0x000fc80004000000 */
[----:B------:R-:W-:Y:S01]  /*0270*/  LOP3.LUT R7, R3, 0x80000000, R12, 0xf8, !PT ;  /* 0x8000000003077812 */ /* 0x000fe200078ef80c */
[----:B------:R-:W-:Y:S06]  /*0280*/  BRA `(.L_x_2) ;  /* 0x00000000001c7947 */ /* 0x000fec0003800000 */
.L_x_1:
[----:B------:R-:W-:Y:S01]  /*0290*/  MOV R0, 0x3c80f082 ;  /* 0x3c80f08200007802 */ /* 0x000fe20000000f00 */
[----:B------:R-:W-:-:S04]  /*02a0*/  FMUL R3, R12, R12 ;  /* 0x0000000c0c037220 */ /* 0x000fc80000400000 */
[----:B------:R-:W-:-:S04]  /*02b0*/  FFMA.FTZ R0, R3, R0, -0.052303962409496307373 ;  /* 0xbd563cae03007423 */ /* 0x000fc80000010000 */
[----:B------:R-:W-:-:S04]  /*02c0*/  FFMA.FTZ R0, R3, R0, 0.1331529766321182251 ;  /* 0x3e08594103007423 */ /* 0x000fc80000010000 */
[----:B------:R-:W-:-:S04]  /*02d0*/  FFMA.FTZ R0, R3, R0, -0.33332768082618713379 ;  /* 0xbeaaa9ed03007423 */ /* 0x000fc80000010000 */
[----:B------:R-:W-:-:S04]  /*02e0*/  FFMA.FTZ R0, R3, R0, RZ ;  /* 0x0000000003007223 */ /* 0x000fc800000100ff */
[----:B------:R-:W-:-:S07]  /*02f0*/  FFMA.FTZ R7, R12, R0, R12 ;  /* 0x000000000c077223 */ /* 0x000fce000001000c */
.L_x_2:
[----:B------:R-:W-:Y:S05]  /*0300*/  BSYNC B0 ;  /* 0x0000000000007941 */ /* 0x000fea0003800000 */
.L_x_0:
[----:B------:R-:W-:Y:S01]  /*0310*/  LOP3.LUT P0, RZ, R14, 0x1c, RZ, 0xc0, !PT ;  /* 0x0000001c0eff7812 */ /* 0x000fe2000780c0ff */
[----:B------:R-:W-:Y:S01]  /*0320*/  ULDC.64 UR6, c[0x0][0x218] ;  /* 0x0000860000067ab9 */ /* 0x000fe20000000a00 */
[C---:B------:R-:W-:Y:S01]  /*0330*/  SHF.L.U32 R5, R11.reuse, 0x2, RZ ;  /* 0x000000020b057819 */ /* 0x040fe200000006ff */
[----:B------:R-:W-:Y:S01]  /*0340*/  ULDC.64 UR8, c[0x0][0x220] ;  /* 0x0000880000087ab9 */ /* 0x000fe20000000a00 */
[----:B------:R-:W-:Y:S01]  /*0350*/  ISETP.LT.AND P0, PT, R11, 0x4, !P0 ;  /* 0x000000040b00780c */ /* 0x000fe20004701270 */
[----:B------:R-:W-:Y:S01]  /*0360*/  FFMA R9, -R7, R7, 1 ;  /* 0x3f80000007097423 */ /* 0x000fe20000000107 */
[----:B------:R-:W-:Y:S02]  /*0370*/  SHF.L.U64.HI R11, R11, 0x2, R4 ;  /* 0x000000020b0b7819 */ /* 0x000fe40000010204 */
[----:B------:R-:W-:Y:S02]  /*0380*/  IADD3 R2, P1, R5, UR6, RZ ;  /* 0x0000000605027c10 */ /* 0x000fe4000ff3e0ff */
[----:B------:R-:W-:-:S02]  /*0390*/  IADD3 R4, P2, R5, UR8, RZ ;  /* 0x0000000805047c10 */ /* 0x000fc4000ff5e0ff */
[----:B------:R-:W-:Y:S02]  /*03a0*/  IADD3.X R3, R11, UR7, RZ, P1, !PT ;  /* 0x000000070b037c10 */ /* 0x000fe40008ffe4ff */
[----:B------:R-:W-:-:S03]  /*03b0*/  IADD3.X R5, R11, UR9, RZ, P2, !PT ;  /* 0x000000090b057c10 */ /* 0x000fc600097fe4ff */
[----:B------:R1:W-:Y:S01]  /*03c0*/  @P0 STG.E desc[UR4][R2.64], R7 ;  /* 0x0000000702000986 */ /* 0x0003e2000c101904 */
[----:B------:R-:W-:Y:S05]  /*03d0*/  @!P0 EXIT ;  /* 0x000000000000894d */ /* 0x000fea0003800000 */
[----:B------:R-:W-:Y:S01]  /*03e0*/  STG.E desc[UR4][R4.64], R9 ;  /* 0x0000000904007986 */ /* 0x000fe2000c101904 */
[----:B------:R-:W-:Y:S05]  /*03f0*/  EXIT ;  /* 0x000000000000794d */ /* 0x000fea0003800000 */
.L_x_3:
[----:B------:R-:W-:-:S00]  /*0400*/  BRA `(.L_x_3) ;  /* 0xfffffffc00fc7947 */ /* 0x000fc0000383ffff */
[----:B------:R-:W-:-:S00]  /*0410*/  NOP ;  /* 0x0000000000007918 */ /* 0x000fc00000000000 */
        /* <DEDUP_REMOVED lines=14> */
.L_x_4:


//--------------------- .nv.global.init           --------------------------
	.section	.nv.global.init,"aw",@progbits
.nv.global.init:
	.type		_$_str,@object
	.size		_$_str,(.L_0 - _$_str)
_$_str:
        /*0000*/ 	.byte	0x5f, 0x5f, 0x43, 0x55, 0x44, 0x41, 0x5f, 0x46, 0x54, 0x5a, 0x00
.L_0:


//--------------------- .nv.constant0.triton_poi_fused_mean_tanh_tanh_backward_0 --------------------------
	.section	.nv.constant0.triton_poi_fused_mean_tanh_tanh_backward_0,"a",@progbits
	.sectionflags	@""
	.align	4
.nv.constant0.triton_poi_fused_mean_tanh_tanh_backward_0:
	.zero		556
